//
// Generated by NVIDIA NVVM Compiler
//
// Compiler Build ID: CL-36424714
// Cuda compilation tools, release 13.0, V13.0.88
// Based on NVVM 20.0.0
//

.version 9.0
.target sm_100
.address_size 64

	// .globl	_Z15elementwise_addPfS_S_i

.visible .entry _Z15elementwise_addPfS_S_i(
	.param .u64 .ptr .align 1 _Z15elementwise_addPfS_S_i_param_0,
	.param .u64 .ptr .align 1 _Z15elementwise_addPfS_S_i_param_1,
	.param .u64 .ptr .align 1 _Z15elementwise_addPfS_S_i_param_2,
	.param .u32 _Z15elementwise_addPfS_S_i_param_3
)
{
	.reg .pred 	%p<2>;
	.reg .b32 	%r<6>;
	.reg .b32 	%f<4>;
	.reg .b64 	%rd<11>;

	ld.param.u64 	%rd1, [_Z15elementwise_addPfS_S_i_param_0];
	ld.param.u64 	%rd2, [_Z15elementwise_addPfS_S_i_param_1];
	ld.param.u64 	%rd3, [_Z15elementwise_addPfS_S_i_param_2];
	ld.param.u32 	%r2, [_Z15elementwise_addPfS_S_i_param_3];
	mov.u32 	%r3, %tid.x;
	mov.u32 	%r4, %ctaid.x;
	mov.u32 	%r5, %ntid.x;
	mad.lo.s32 	%r1, %r4, %r5, %r3;
	setp.ge.s32 	%p1, %r1, %r2;
	@%p1 bra 	$L__BB0_2;
	cvta.to.global.u64 	%rd4, %rd1;
	cvta.to.global.u64 	%rd5, %rd2;
	cvta.to.global.u64 	%rd6, %rd3;
	mul.wide.s32 	%rd7, %r1, 4;
	add.s64 	%rd8, %rd4, %rd7;
	ld.global.f32 	%f1, [%rd8];
	add.s64 	%rd9, %rd5, %rd7;
	ld.global.f32 	%f2, [%rd9];
	add.f32 	%f3, %f1, %f2;
	add.s64 	%rd10, %rd6, %rd7;
	st.global.f32 	[%rd10], %f3;
$L__BB0_2:
	ret;

}


// ===== COMPILED SASS (sm_100) =====

	.target	sm_100

	.elftype	@"ET_EXEC"


//--------------------- .note.nv.tkinfo           --------------------------
	.section	.note.nv.tkinfo,"",@"SHT_NOTE"
	.sectionflags	@"SHF_NOTE_NV_TKINFO"
	.tkinfo
        /*0018*/ 	.word	0x00000002
        /*0030*/ 	.string	""
        /*0030*/ 	.string	"ptxas"
        /*0030*/ 	.string	"Cuda compilation tools, release 13.0, V13.0.88"
        /*0030*/ 	.string	"Build cuda_13.0.r13.0/compiler.36424714_0"
        /*0030*/ 	.string	"-arch sm_100 -m 64 "



//--------------------- .note.nv.cuinfo           --------------------------
	.section	.note.nv.cuinfo,"",@"SHT_NOTE"
	.sectionflags	@"SHF_NOTE_NV_CUINFO"
        /*0018*/ 	.short	0x0002
        /*001a*/ 	.short	0x0064
        /*001c*/ 	.short	0x0082
	.zero		2


//--------------------- .nv.info                  --------------------------
	.section	.nv.info,"",@"SHT_CUDA_INFO"
	.align	4


	//----- nvinfo : EIATTR_REGCOUNT
	.align		4
        /*0000*/ 	.byte	0x04, 0x2f
        /*0002*/ 	.short	(.L_1 - .L_0)
	.align		4
.L_0:
        /*0004*/ 	.word	index@(_Z15elementwise_addPfS_S_i)
        /*0008*/ 	.word	0x0000000c


	//----- nvinfo : EIATTR_FRAME_SIZE
	.align		4
.L_1:
        /*000c*/ 	.byte	0x04, 0x11
        /*000e*/ 	.short	(.L_3 - .L_2)
	.align		4
.L_2:
        /*0010*/ 	.word	index@(_Z15elementwise_addPfS_S_i)
        /*0014*/ 	.word	0x00000000


	//----- nvinfo : EIATTR_MIN_STACK_SIZE
	.align		4
.L_3:
        /*0018*/ 	.byte	0x04, 0x12
        /*001a*/ 	.short	(.L_5 - .L_4)
	.align		4
.L_4:
        /*001c*/ 	.word	index@(_Z15elementwise_addPfS_S_i)
        /*0020*/ 	.word	0x00000000
.L_5:


//--------------------- .nv.compat                --------------------------
	.section	.nv.compat,"",@"SHT_CUDA_COMPAT_INFO"
	.align	4
        /*0000*/ 	.byte	0x02, 0x09, 0x00, 0x00, 0x02, 0x02, 0x01, 0x00, 0x02, 0x05, 0x05, 0x00, 0x03, 0x07, 0x01, 0x01
        /*0010*/ 	.byte	0x02, 0x03, 0x00, 0x00, 0x02, 0x06, 0x01, 0x00, 0x04, 0x0b, 0x08, 0x00, 0x09, 0x00, 0x00, 0x00
        /*0020*/ 	.byte	0x00, 0x00, 0x00, 0x00


//--------------------- .nv.info._Z15elementwise_addPfS_S_i --------------------------
	.section	.nv.info._Z15elementwise_addPfS_S_i,"",@"SHT_CUDA_INFO"
	.sectionflags	@""
	.align	4


	//----- nvinfo : EIATTR_CUDA_API_VERSION
	.align		4
        /*0000*/ 	.byte	0x04, 0x37
        /*0002*/ 	.short	(.L_7 - .L_6)
.L_6:
        /*0004*/ 	.word	0x00000082


	//----- nvinfo : EIATTR_KPARAM_INFO
	.align		4
.L_7:
        /*0008*/ 	.byte	0x04, 0x17
        /*000a*/ 	.short	(.L_9 - .L_8)
.L_8:
        /*000c*/ 	.word	0x00000000
        /*0010*/ 	.short	0x0003
        /*0012*/ 	.short	0x0018
        /*0014*/ 	.byte	0x00, 0xf0, 0x11, 0x00


	//----- nvinfo : EIATTR_KPARAM_INFO
	.align		4
.L_9:
        /*0018*/ 	.byte	0x04, 0x17
        /*001a*/ 	.short	(.L_11 - .L_10)
.L_10:
        /*001c*/ 	.word	0x00000000
        /*0020*/ 	.short	0x0002
        /*0022*/ 	.short	0x0010
        /*0024*/ 	.byte	0x00, 0xf5, 0x21, 0x00


	//----- nvinfo : EIATTR_KPARAM_INFO
	.align		4
.L_11:
        /*0028*/ 	.byte	0x04, 0x17
        /*002a*/ 	.short	(.L_13 - .L_12)
.L_12:
        /*002c*/ 	.word	0x00000000
        /*0030*/ 	.short	0x0001
        /*0032*/ 	.short	0x0008
        /*0034*/ 	.byte	0x00, 0xf5, 0x21, 0x00


	//----- nvinfo : EIATTR_KPARAM_INFO
	.align		4
.L_13:
        /*0038*/ 	.byte	0x04, 0x17
        /*003a*/ 	.short	(.L_15 - .L_14)
.L_14:
        /*003c*/ 	.word	0x00000000
        /*0040*/ 	.short	0x0000
        /*0042*/ 	.short	0x0000
        /*0044*/ 	.byte	0x00, 0xf5, 0x21, 0x00


	//----- nvinfo : EIATTR_SPARSE_MMA_MASK
	.align		4
.L_15:
        /*0048*/ 	.byte	0x03, 0x50
        /*004a*/ 	.short	0x0000


	//----- nvinfo : EIATTR_MAXREG_COUNT
	.align		4
        /*004c*/ 	.byte	0x03, 0x1b
        /*004e*/ 	.short	0x00ff


	//----- nvinfo : EIATTR_MERCURY_ISA_VERSION
	.align		4
        /*0050*/ 	.byte	0x03, 0x5f
        /*0052*/ 	.short	0x0101


	//----- nvinfo : EIATTR_VRC_CTA_INIT_COUNT
	.align		4
        /*0054*/ 	.byte	0x02, 0x4a
	.zero		1
	.zero		1


	//----- nvinfo : EIATTR_EXIT_INSTR_OFFSETS
	.align		4
        /*0058*/ 	.byte	0x04, 0x1c
        /*005a*/ 	.short	(.L_17 - .L_16)


	//   ....[0]....
.L_16:
        /*005c*/ 	.word	0x00000070


	//   ....[1]....
        /*0060*/ 	.word	0x00000130


	//----- nvinfo : EIATTR_CBANK_PARAM_SIZE
	.align		4
.L_17:
        /*0064*/ 	.byte	0x03, 0x19
        /*0066*/ 	.short	0x001c


	//----- nvinfo : EIATTR_PARAM_CBANK
	.align		4
        /*0068*/ 	.byte	0x04, 0x0a
        /*006a*/ 	.short	(.L_19 - .L_18)
	.align		4
.L_18:
        /*006c*/ 	.word	index@(.nv.constant0._Z15elementwise_addPfS_S_i)
        /*0070*/ 	.short	0x0380
        /*0072*/ 	.short	0x001c


	//----- nvinfo : EIATTR_SW_WAR
	.align		4
.L_19:
        /*0074*/ 	.byte	0x04, 0x36
        /*0076*/ 	.short	(.L_21 - .L_20)
.L_20:
        /*0078*/ 	.word	0x00000008
.L_21:


//--------------------- .nv.callgraph             --------------------------
	.section	.nv.callgraph,"",@"SHT_CUDA_CALLGRAPH"
	.align	4
	.sectionentsize	8
	.align		4
        /*0000*/ 	.word	0x00000000
	.align		4
        /*0004*/ 	.word	0xffffffff
	.align		4
        /*0008*/ 	.word	0x00000000
	.align		4
        /*000c*/ 	.word	0xfffffffe
	.align		4
        /*0010*/ 	.word	0x00000000
	.align		4
        /*0014*/ 	.word	0xfffffffd
	.align		4
        /*0018*/ 	.word	0x00000000
	.align		4
        /*001c*/ 	.word	0xfffffffc


//--------------------- .text._Z15elementwise_addPfS_S_i --------------------------
	.section	.text._Z15elementwise_addPfS_S_i,"ax",@progbits
	.align	128
        .global         _Z15elementwise_addPfS_S_i
        .type           _Z15elementwise_addPfS_S_i,@function
        .size           _Z15elementwise_addPfS_S_i,(.L_x_1 - _Z15elementwise_addPfS_S_i)
        .other          _Z15elementwise_addPfS_S_i,@"STO_CUDA_ENTRY STV_DEFAULT"
_Z15elementwise_addPfS_S_i:
.text._Z15elementwise_addPfS_S_i:
[----:B------:R-:W-:Y:S01]  /*0000*/  LDC R1, c[0x0][0x37c] ;  /* 0x0000df00ff017b82 */ /* 0x000fe20000000800 */
[----:B------:R-:W0:Y:S07]  /*0010*/  S2R R9, SR_TID.X ;  /* 0x0000000000097919 */ /* 0x000e2e0000002100 */
[----:B------:R-:W0:Y:S01]  /*0020*/  S2UR UR4, SR_CTAID.X ;  /* 0x00000000000479c3 */ /* 0x000e220000002500 */
[----:B------:R-:W1:Y:S07]  /*0030*/  LDCU UR5, c[0x0][0x398] ;  /* 0x00007300ff0577ac */ /* 0x000e6e0008000800 */
[----:B------:R-:W0:Y:S02]  /*0040*/  LDC R0, c[0x0][0x360] ;  /* 0x0000d800ff007b82 */ /* 0x000e240000000800 */
[----:B0-----:R-:W-:-:S05]  /*0050*/  IMAD R9, R0, UR4, R9 ;  /* 0x0000000400097c24 */ /* 0x001fca000f8e0209 */
[----:B-1----:R-:W-:-:S13]  /*0060*/  ISETP.GE.AND P0, PT, R9, UR5, PT ;  /* 0x0000000509007c0c */ /* 0x002fda000bf06270 */
[----:B------:R-:W-:Y:S05]  /*0070*/  @P0 EXIT ;  /* 0x000000000000094d */ /* 0x000fea0003800000 */
[----:B------:R-:W0:Y:S01]  /*0080*/  LDC.64 R2, c[0x0][0x380] ;  /* 0x0000e000ff027b82 */ /* 0x000e220000000a00 */
[----:B------:R-:W1:Y:S07]  /*0090*/  LDCU.64 UR4, c[0x0][0x358] ;  /* 0x00006b00ff0477ac */ /* 0x000e6e0008000a00 */
[----:B------:R-:W2:Y:S08]  /*00a0*/  LDC.64 R4, c[0x0][0x388] ;  /* 0x0000e200ff047b82 */ /* 0x000eb00000000a00 */
[----:B------:R-:W3:Y:S01]  /*00b0*/  LDC.64 R6, c[0x0][0x390] ;  /* 0x0000e400ff067b82 */ /* 0x000ee20000000a00 */
[----:B0-----:R-:W-:-:S06]  /*00c0*/  IMAD.WIDE R2, R9, 0x4, R2 ;  /* 0x0000000409027825 */ /* 0x001fcc00078e0202 */
[----:B-1----:R-:W4:Y:S01]  /*00d0*/  LDG.E R2, desc[UR4][R2.64] ;  /* 0x0000000402027981 */ /* 0x002f22000c1e1900 */
[----:B--2---:R-:W-:-:S06]  /*00e0*/  IMAD.WIDE R4, R9, 0x4, R4 ;  /* 0x0000000409047825 */ /* 0x004fcc00078e0204 */
[----:B------:R-:W4:Y:S01]  /*00f0*/  LDG.E R5, desc[UR4][R4.64] ;  /* 0x0000000404057981 */ /* 0x000f22000c1e1900 */
[----:B---3--:R-:W-:-:S04]  /*0100*/  IMAD.WIDE R6, R9, 0x4, R6 ;  /* 0x0000000409067825 */ /* 0x008fc800078e0206 */
[----:B----4-:R-:W-:-:S05]  /*0110*/  FADD R9, R2, R5 ;  /* 0x0000000502097221 */ /* 0x010fca0000000000 */
[----:B------:R-:W-:Y:S01]  /*0120*/  STG.E desc[UR4][R6.64], R9 ;  /* 0x0000000906007986 */ /* 0x000fe2000c101904 */
[----:B------:R-:W-:Y:S05]  /*0130*/  EXIT ;  /* 0x000000000000794d */ /* 0x000fea0003800000 */
.L_x_0:
[----:B------:R-:W-:-:S00]  /*0140*/  BRA `(.L_x_0) ;  /* 0xfffffffc00fc7947 */ /* 0x000fc0000383ffff */
[----:B------:R-:W-:-:S00]  /*0150*/  NOP ;  /* 0x0000000000007918 */ /* 0x000fc00000000000 */
        /* <DEDUP_REMOVED lines=10> */
.L_x_1:


//--------------------- .nv.shared.reserved.0     --------------------------
	.section	.nv.shared.reserved.0,"aw",@nobits
	.weak		__nv_reservedSMEM_offset_0_alias
	.size		__nv_reservedSMEM_offset_0_alias, 0, 64
	.other		__nv_reservedSMEM_offset_0_alias,@"STO_CUDA_RESERVED_SHARED STV_DEFAULT"
__nv_reservedSMEM_offset_0_alias:
	.zero		0
	.zero		64


//--------------------- .nv.constant0._Z15elementwise_addPfS_S_i --------------------------
	.section	.nv.constant0._Z15elementwise_addPfS_S_i,"a",@progbits
	.sectionflags	@""
	.align	4
.nv.constant0._Z15elementwise_addPfS_S_i:
	.zero		924


//--------------------- SYMBOLS --------------------------

	.type		.nv.reservedSmem.offset0,@object
	.size		.nv.reservedSmem.offset0,0x4
